//
// Generated by NVIDIA NVVM Compiler
//
// Compiler Build ID: CL-36424714
// Cuda compilation tools, release 13.0, V13.0.88
// Based on NVVM 20.0.0
//

.version 9.0
.target sm_100
.address_size 64

	// .globl	_Z14transposeNaivePfS_ii
// _ZZ15transposeSharedPfS_iiE4tile has been demoted
// _ZZ24demonstrateBankConflictsPfE6shared has been demoted
// _ZZ24demonstrateBankConflictsPfE13shared_padded has been demoted
// _ZZ18transposeOptimizedPfS_iiE4tile has been demoted

.visible .entry _Z14transposeNaivePfS_ii(
	.param .u64 .ptr .align 1 _Z14transposeNaivePfS_ii_param_0,
	.param .u64 .ptr .align 1 _Z14transposeNaivePfS_ii_param_1,
	.param .u32 _Z14transposeNaivePfS_ii_param_2,
	.param .u32 _Z14transposeNaivePfS_ii_param_3
)
{
	.reg .pred 	%p<4>;
	.reg .b32 	%r<15>;
	.reg .b32 	%f<2>;
	.reg .b64 	%rd<9>;

	ld.param.u64 	%rd1, [_Z14transposeNaivePfS_ii_param_0];
	ld.param.u64 	%rd2, [_Z14transposeNaivePfS_ii_param_1];
	ld.param.u32 	%r3, [_Z14transposeNaivePfS_ii_param_2];
	ld.param.u32 	%r5, [_Z14transposeNaivePfS_ii_param_3];
	mov.u32 	%r6, %ctaid.x;
	shl.b32 	%r7, %r6, 5;
	mov.u32 	%r8, %tid.x;
	add.s32 	%r1, %r7, %r8;
	mov.u32 	%r9, %ctaid.y;
	shl.b32 	%r10, %r9, 5;
	mov.u32 	%r11, %tid.y;
	add.s32 	%r12, %r10, %r11;
	setp.ge.s32 	%p1, %r1, %r3;
	setp.ge.s32 	%p2, %r12, %r5;
	or.pred  	%p3, %p1, %p2;
	@%p3 bra 	$L__BB0_2;
	cvta.to.global.u64 	%rd3, %rd1;
	cvta.to.global.u64 	%rd4, %rd2;
	mad.lo.s32 	%r13, %r3, %r12, %r1;
	mad.lo.s32 	%r14, %r5, %r1, %r12;
	mul.wide.s32 	%rd5, %r13, 4;
	add.s64 	%rd6, %rd3, %rd5;
	ld.global.f32 	%f1, [%rd6];
	mul.wide.s32 	%rd7, %r14, 4;
	add.s64 	%rd8, %rd4, %rd7;
	st.global.f32 	[%rd8], %f1;
$L__BB0_2:
	ret;

}
	// .globl	_Z18transposeCoalescedPfS_ii
.visible .entry _Z18transposeCoalescedPfS_ii(
	.param .u64 .ptr .align 1 _Z18transposeCoalescedPfS_ii_param_0,
	.param .u64 .ptr .align 1 _Z18transposeCoalescedPfS_ii_param_1,
	.param .u32 _Z18transposeCoalescedPfS_ii_param_2,
	.param .u32 _Z18transposeCoalescedPfS_ii_param_3
)
{
	.reg .pred 	%p<7>;
	.reg .b32 	%r<17>;
	.reg .b32 	%f<2>;
	.reg .b64 	%rd<9>;

	ld.param.u64 	%rd1, [_Z18transposeCoalescedPfS_ii_param_0];
	ld.param.u64 	%rd2, [_Z18transposeCoalescedPfS_ii_param_1];
	ld.param.u32 	%r9, [_Z18transposeCoalescedPfS_ii_param_2];
	ld.param.u32 	%r11, [_Z18transposeCoalescedPfS_ii_param_3];
	mov.u32 	%r12, %ctaid.x;
	shl.b32 	%r1, %r12, 5;
	mov.u32 	%r2, %tid.x;
	add.s32 	%r3, %r1, %r2;
	mov.u32 	%r13, %ctaid.y;
	shl.b32 	%r4, %r13, 5;
	mov.u32 	%r5, %tid.y;
	add.s32 	%r14, %r4, %r5;
	setp.ge.s32 	%p1, %r3, %r9;
	setp.ge.s32 	%p2, %r14, %r11;
	or.pred  	%p3, %p1, %p2;
	@%p3 bra 	$L__BB1_3;
	mad.lo.s32 	%r7, %r9, %r14, %r3;
	add.s32 	%r15, %r4, %r2;
	add.s32 	%r16, %r1, %r5;
	mad.lo.s32 	%r8, %r11, %r16, %r15;
	setp.ge.u32 	%p4, %r15, %r11;
	setp.ge.s32 	%p5, %r16, %r9;
	or.pred  	%p6, %p5, %p4;
	@%p6 bra 	$L__BB1_3;
	cvta.to.global.u64 	%rd3, %rd1;
	mul.wide.s32 	%rd4, %r7, 4;
	add.s64 	%rd5, %rd3, %rd4;
	ld.global.f32 	%f1, [%rd5];
	cvta.to.global.u64 	%rd6, %rd2;
	mul.wide.s32 	%rd7, %r8, 4;
	add.s64 	%rd8, %rd6, %rd7;
	st.global.f32 	[%rd8], %f1;
$L__BB1_3:
	ret;

}
	// .globl	_Z15transposeSharedPfS_ii
.visible .entry _Z15transposeSharedPfS_ii(
	.param .u64 .ptr .align 1 _Z15transposeSharedPfS_ii_param_0,
	.param .u64 .ptr .align 1 _Z15transposeSharedPfS_ii_param_1,
	.param .u32 _Z15transposeSharedPfS_ii_param_2,
	.param .u32 _Z15transposeSharedPfS_ii_param_3
)
{
	.reg .pred 	%p<7>;
	.reg .b32 	%r<25>;
	.reg .b32 	%f<3>;
	.reg .b64 	%rd<9>;
	// demoted variable
	.shared .align 4 .b8 _ZZ15transposeSharedPfS_iiE4tile[4224];
	ld.param.u64 	%rd1, [_Z15transposeSharedPfS_ii_param_0];
	ld.param.u64 	%rd2, [_Z15transposeSharedPfS_ii_param_1];
	ld.param.u32 	%r9, [_Z15transposeSharedPfS_ii_param_2];
	ld.param.u32 	%r11, [_Z15transposeSharedPfS_ii_param_3];
	mov.u32 	%r12, %ctaid.x;
	shl.b32 	%r1, %r12, 5;
	mov.u32 	%r2, %tid.x;
	add.s32 	%r3, %r1, %r2;
	mov.u32 	%r13, %ctaid.y;
	shl.b32 	%r4, %r13, 5;
	mov.u32 	%r5, %tid.y;
	add.s32 	%r14, %r4, %r5;
	setp.ge.s32 	%p1, %r3, %r9;
	setp.ge.s32 	%p2, %r14, %r11;
	or.pred  	%p3, %p1, %p2;
	@%p3 bra 	$L__BB2_2;
	cvta.to.global.u64 	%rd3, %rd1;
	mad.lo.s32 	%r15, %r9, %r14, %r3;
	mul.wide.s32 	%rd4, %r15, 4;
	add.s64 	%rd5, %rd3, %rd4;
	ld.global.f32 	%f1, [%rd5];
	mov.u32 	%r16, _ZZ15transposeSharedPfS_iiE4tile;
	mad.lo.s32 	%r17, %r5, 132, %r16;
	shl.b32 	%r18, %r2, 2;
	add.s32 	%r19, %r17, %r18;
	st.shared.f32 	[%r19], %f1;
$L__BB2_2:
	bar.sync 	0;
	add.s32 	%r7, %r4, %r2;
	add.s32 	%r8, %r1, %r5;
	setp.ge.s32 	%p4, %r7, %r11;
	setp.ge.s32 	%p5, %r8, %r9;
	or.pred  	%p6, %p5, %p4;
	@%p6 bra 	$L__BB2_4;
	mov.u32 	%r20, _ZZ15transposeSharedPfS_iiE4tile;
	mad.lo.s32 	%r21, %r2, 132, %r20;
	shl.b32 	%r22, %r5, 2;
	add.s32 	%r23, %r21, %r22;
	ld.shared.f32 	%f2, [%r23];
	mad.lo.s32 	%r24, %r11, %r8, %r7;
	cvta.to.global.u64 	%rd6, %rd2;
	mul.wide.s32 	%rd7, %r24, 4;
	add.s64 	%rd8, %rd6, %rd7;
	st.global.f32 	[%rd8], %f2;
$L__BB2_4:
	ret;

}
	// .globl	_Z24demonstrateBankConflictsPf
.visible .entry _Z24demonstrateBankConflictsPf(
	.param .u64 .ptr .align 1 _Z24demonstrateBankConflictsPf_param_0
)
{
	.reg .pred 	%p<2>;
	.reg .b32 	%r<8>;
	.reg .b32 	%f<5>;
	.reg .b64 	%rd<3>;
	// demoted variable
	.shared .align 4 .b8 _ZZ24demonstrateBankConflictsPfE6shared[4096];
	// demoted variable
	.shared .align 4 .b8 _ZZ24demonstrateBankConflictsPfE13shared_padded[4224];
	ld.param.u64 	%rd1, [_Z24demonstrateBankConflictsPf_param_0];
	mov.u32 	%r1, %tid.x;
	cvt.rn.f32.u32 	%f1, %r1;
	shl.b32 	%r2, %r1, 2;
	mov.u32 	%r3, _ZZ24demonstrateBankConflictsPfE6shared;
	add.s32 	%r4, %r3, %r2;
	st.shared.f32 	[%r4], %f1;
	mad.lo.s32 	%r5, %r1, 124, %r4;
	st.shared.f32 	[%r5], %f1;
	mov.u32 	%r6, _ZZ24demonstrateBankConflictsPfE13shared_padded;
	mad.lo.s32 	%r7, %r1, 132, %r6;
	st.shared.f32 	[%r7], %f1;
	bar.sync 	0;
	setp.ne.s32 	%p1, %r1, 0;
	@%p1 bra 	$L__BB3_2;
	cvta.to.global.u64 	%rd2, %rd1;
	ld.shared.f32 	%f2, [_ZZ24demonstrateBankConflictsPfE6shared];
	ld.shared.f32 	%f3, [_ZZ24demonstrateBankConflictsPfE13shared_padded];
	add.f32 	%f4, %f2, %f3;
	st.global.f32 	[%rd2], %f4;
$L__BB3_2:
	ret;

}
	// .globl	_Z18transposeOptimizedPfS_ii
.visible .entry _Z18transposeOptimizedPfS_ii(
	.param .u64 .ptr .align 1 _Z18transposeOptimizedPfS_ii_param_0,
	.param .u64 .ptr .align 1 _Z18transposeOptimizedPfS_ii_param_1,
	.param .u32 _Z18transposeOptimizedPfS_ii_param_2,
	.param .u32 _Z18transposeOptimizedPfS_ii_param_3
)
{
	.reg .pred 	%p<25>;
	.reg .b32 	%r<37>;
	.reg .b32 	%f<9>;
	.reg .b64 	%rd<21>;
	// demoted variable
	.shared .align 4 .b8 _ZZ18transposeOptimizedPfS_iiE4tile[4224];
	ld.param.u64 	%rd3, [_Z18transposeOptimizedPfS_ii_param_0];
	ld.param.u64 	%rd4, [_Z18transposeOptimizedPfS_ii_param_1];
	ld.param.u32 	%r18, [_Z18transposeOptimizedPfS_ii_param_2];
	ld.param.u32 	%r20, [_Z18transposeOptimizedPfS_ii_param_3];
	cvta.to.global.u64 	%rd1, %rd3;
	cvta.to.global.u64 	%rd2, %rd4;
	mov.u32 	%r21, %ctaid.x;
	shl.b32 	%r1, %r21, 5;
	mov.u32 	%r2, %tid.x;
	add.s32 	%r3, %r1, %r2;
	mov.u32 	%r22, %ctaid.y;
	shl.b32 	%r4, %r22, 5;
	mov.u32 	%r5, %tid.y;
	add.s32 	%r23, %r4, %r5;
	setp.ge.s32 	%p1, %r3, %r18;
	shl.b32 	%r24, %r2, 2;
	mov.u32 	%r25, _ZZ18transposeOptimizedPfS_iiE4tile;
	add.s32 	%r7, %r25, %r24;
	setp.ge.s32 	%p2, %r23, %r20;
	mad.lo.s32 	%r8, %r5, 132, %r7;
	or.pred  	%p3, %p1, %p2;
	@%p3 bra 	$L__BB4_2;
	mad.lo.s32 	%r26, %r23, %r18, %r3;
	mul.wide.s32 	%rd5, %r26, 4;
	add.s64 	%rd6, %rd1, %rd5;
	ld.global.f32 	%f1, [%rd6];
	st.shared.f32 	[%r8], %f1;
$L__BB4_2:
	setp.ge.s32 	%p4, %r3, %r18;
	add.s32 	%r9, %r23, 8;
	setp.ge.s32 	%p5, %r9, %r20;
	or.pred  	%p6, %p4, %p5;
	@%p6 bra 	$L__BB4_4;
	mad.lo.s32 	%r27, %r9, %r18, %r3;
	mul.wide.s32 	%rd7, %r27, 4;
	add.s64 	%rd8, %rd1, %rd7;
	ld.global.f32 	%f2, [%rd8];
	st.shared.f32 	[%r8+1056], %f2;
$L__BB4_4:
	setp.ge.s32 	%p7, %r3, %r18;
	add.s32 	%r10, %r23, 16;
	setp.ge.s32 	%p8, %r10, %r20;
	or.pred  	%p9, %p7, %p8;
	@%p9 bra 	$L__BB4_6;
	mad.lo.s32 	%r28, %r10, %r18, %r3;
	mul.wide.s32 	%rd9, %r28, 4;
	add.s64 	%rd10, %rd1, %rd9;
	ld.global.f32 	%f3, [%rd10];
	st.shared.f32 	[%r8+2112], %f3;
$L__BB4_6:
	setp.ge.s32 	%p10, %r3, %r18;
	add.s32 	%r11, %r23, 24;
	setp.ge.s32 	%p11, %r11, %r20;
	or.pred  	%p12, %p10, %p11;
	@%p12 bra 	$L__BB4_8;
	mad.lo.s32 	%r29, %r11, %r18, %r3;
	mul.wide.s32 	%rd11, %r29, 4;
	add.s64 	%rd12, %rd1, %rd11;
	ld.global.f32 	%f4, [%rd12];
	st.shared.f32 	[%r8+3168], %f4;
$L__BB4_8:
	bar.sync 	0;
	add.s32 	%r12, %r4, %r2;
	add.s32 	%r13, %r1, %r5;
	setp.ge.s32 	%p13, %r12, %r20;
	shl.b32 	%r30, %r2, 7;
	add.s32 	%r31, %r7, %r30;
	setp.ge.s32 	%p14, %r13, %r18;
	shl.b32 	%r32, %r5, 2;
	add.s32 	%r14, %r31, %r32;
	or.pred  	%p15, %p13, %p14;
	@%p15 bra 	$L__BB4_10;
	ld.shared.f32 	%f5, [%r14];
	mad.lo.s32 	%r33, %r13, %r20, %r12;
	mul.wide.s32 	%rd13, %r33, 4;
	add.s64 	%rd14, %rd2, %rd13;
	st.global.f32 	[%rd14], %f5;
$L__BB4_10:
	setp.ge.s32 	%p16, %r12, %r20;
	add.s32 	%r15, %r13, 8;
	setp.ge.s32 	%p17, %r15, %r18;
	or.pred  	%p18, %p16, %p17;
	@%p18 bra 	$L__BB4_12;
	ld.shared.f32 	%f6, [%r14+32];
	mad.lo.s32 	%r34, %r15, %r20, %r12;
	mul.wide.s32 	%rd15, %r34, 4;
	add.s64 	%rd16, %rd2, %rd15;
	st.global.f32 	[%rd16], %f6;
$L__BB4_12:
	setp.ge.s32 	%p19, %r12, %r20;
	add.s32 	%r16, %r13, 16;
	setp.ge.s32 	%p20, %r16, %r18;
	or.pred  	%p21, %p19, %p20;
	@%p21 bra 	$L__BB4_14;
	ld.shared.f32 	%f7, [%r14+64];
	mad.lo.s32 	%r35, %r16, %r20, %r12;
	mul.wide.s32 	%rd17, %r35, 4;
	add.s64 	%rd18, %rd2, %rd17;
	st.global.f32 	[%rd18], %f7;
$L__BB4_14:
	setp.ge.s32 	%p22, %r12, %r20;
	add.s32 	%r17, %r13, 24;
	setp.ge.s32 	%p23, %r17, %r18;
	or.pred  	%p24, %p22, %p23;
	@%p24 bra 	$L__BB4_16;
	ld.shared.f32 	%f8, [%r14+96];
	mad.lo.s32 	%r36, %r17, %r20, %r12;
	mul.wide.s32 	%rd19, %r36, 4;
	add.s64 	%rd20, %rd2, %rd19;
	st.global.f32 	[%rd20], %f8;
$L__BB4_16:
	ret;

}


// ===== COMPILED SASS (sm_100) =====

	.target	sm_100

	.elftype	@"ET_EXEC"


//--------------------- .note.nv.tkinfo           --------------------------
	.section	.note.nv.tkinfo,"",@"SHT_NOTE"
	.sectionflags	@"SHF_NOTE_NV_TKINFO"
	.tkinfo
        /*0018*/ 	.word	0x00000002
        /*0030*/ 	.string	""
        /*0030*/ 	.string	"ptxas"
        /*0030*/ 	.string	"Cuda compilation tools, release 13.0, V13.0.88"
        /*0030*/ 	.string	"Build cuda_13.0.r13.0/compiler.36424714_0"
        /*0030*/ 	.string	"-arch sm_100 -m 64 "



//--------------------- .note.nv.cuinfo           --------------------------
	.section	.note.nv.cuinfo,"",@"SHT_NOTE"
	.sectionflags	@"SHF_NOTE_NV_CUINFO"
        /*0018*/ 	.short	0x0002
        /*001a*/ 	.short	0x0064
        /*001c*/ 	.short	0x0082
	.zero		2


//--------------------- .nv.info                  --------------------------
	.section	.nv.info,"",@"SHT_CUDA_INFO"
	.align	4


	//----- nvinfo : EIATTR_REGCOUNT
	.align		4
        /*0000*/ 	.byte	0x04, 0x2f
        /*0002*/ 	.short	(.L_1 - .L_0)
	.align		4
.L_0:
        /*0004*/ 	.word	index@(_Z14transposeNaivePfS_ii)
        /*0008*/ 	.word	0x0000000a


	//----- nvinfo : EIATTR_FRAME_SIZE
	.align		4
.L_1:
        /*000c*/ 	.byte	0x04, 0x11
        /*000e*/ 	.short	(.L_3 - .L_2)
	.align		4
.L_2:
        /*0010*/ 	.word	index@(_Z14transposeNaivePfS_ii)
        /*0014*/ 	.word	0x00000000


	//----- nvinfo : EIATTR_REGCOUNT
	.align		4
.L_3:
        /*0018*/ 	.byte	0x04, 0x2f
        /*001a*/ 	.short	(.L_5 - .L_4)
	.align		4
.L_4:
        /*001c*/ 	.word	index@(_Z18transposeCoalescedPfS_ii)
        /*0020*/ 	.word	0x0000000a


	//----- nvinfo : EIATTR_FRAME_SIZE
	.align		4
.L_5:
        /*0024*/ 	.byte	0x04, 0x11
        /*0026*/ 	.short	(.L_7 - .L_6)
	.align		4
.L_6:
        /*0028*/ 	.word	index@(_Z18transposeCoalescedPfS_ii)
        /*002c*/ 	.word	0x00000000


	//----- nvinfo : EIATTR_REGCOUNT
	.align		4
.L_7:
        /*0030*/ 	.byte	0x04, 0x2f
        /*0032*/ 	.short	(.L_9 - .L_8)
	.align		4
.L_8:
        /*0034*/ 	.word	index@(_Z15transposeSharedPfS_ii)
        /*0038*/ 	.word	0x0000000c


	//----- nvinfo : EIATTR_FRAME_SIZE
	.align		4
.L_9:
        /*003c*/ 	.byte	0x04, 0x11
        /*003e*/ 	.short	(.L_11 - .L_10)
	.align		4
.L_10:
        /*0040*/ 	.word	index@(_Z15transposeSharedPfS_ii)
        /*0044*/ 	.word	0x00000000


	//----- nvinfo : EIATTR_REGCOUNT
	.align		4
.L_11:
        /*0048*/ 	.byte	0x04, 0x2f
        /*004a*/ 	.short	(.L_13 - .L_12)
	.align		4
.L_12:
        /*004c*/ 	.word	index@(_Z24demonstrateBankConflictsPf)
        /*0050*/ 	.word	0x0000000a


	//----- nvinfo : EIATTR_FRAME_SIZE
	.align		4
.L_13:
        /*0054*/ 	.byte	0x04, 0x11
        /*0056*/ 	.short	(.L_15 - .L_14)
	.align		4
.L_14:
        /*0058*/ 	.word	index@(_Z24demonstrateBankConflictsPf)
        /*005c*/ 	.word	0x00000000


	//----- nvinfo : EIATTR_REGCOUNT
	.align		4
.L_15:
        /*0060*/ 	.byte	0x04, 0x2f
        /*0062*/ 	.short	(.L_17 - .L_16)
	.align		4
.L_16:
        /*0064*/ 	.word	index@(_Z18transposeOptimizedPfS_ii)
        /*0068*/ 	.word	0x00000019


	//----- nvinfo : EIATTR_FRAME_SIZE
	.align		4
.L_17:
        /*006c*/ 	.byte	0x04, 0x11
        /*006e*/ 	.short	(.L_19 - .L_18)
	.align		4
.L_18:
        /*0070*/ 	.word	index@(_Z18transposeOptimizedPfS_ii)
        /*0074*/ 	.word	0x00000000


	//----- nvinfo : EIATTR_MIN_STACK_SIZE
	.align		4
.L_19:
        /*0078*/ 	.byte	0x04, 0x12
        /*007a*/ 	.short	(.L_21 - .L_20)
	.align		4
.L_20:
        /*007c*/ 	.word	index@(_Z18transposeOptimizedPfS_ii)
        /*0080*/ 	.word	0x00000000


	//----- nvinfo : EIATTR_MIN_STACK_SIZE
	.align		4
.L_21:
        /*0084*/ 	.byte	0x04, 0x12
        /*0086*/ 	.short	(.L_23 - .L_22)
	.align		4
.L_22:
        /*0088*/ 	.word	index@(_Z24demonstrateBankConflictsPf)
        /*008c*/ 	.word	0x00000000


	//----- nvinfo : EIATTR_MIN_STACK_SIZE
	.align		4
.L_23:
        /*0090*/ 	.byte	0x04, 0x12
        /*0092*/ 	.short	(.L_25 - .L_24)
	.align		4
.L_24:
        /*0094*/ 	.word	index@(_Z15transposeSharedPfS_ii)
        /*0098*/ 	.word	0x00000000


	//----- nvinfo : EIATTR_MIN_STACK_SIZE
	.align		4
.L_25:
        /*009c*/ 	.byte	0x04, 0x12
        /*009e*/ 	.short	(.L_27 - .L_26)
	.align		4
.L_26:
        /*00a0*/ 	.word	index@(_Z18transposeCoalescedPfS_ii)
        /*00a4*/ 	.word	0x00000000


	//----- nvinfo : EIATTR_MIN_STACK_SIZE
	.align		4
.L_27:
        /*00a8*/ 	.byte	0x04, 0x12
        /*00aa*/ 	.short	(.L_29 - .L_28)
	.align		4
.L_28:
        /*00ac*/ 	.word	index@(_Z14transposeNaivePfS_ii)
        /*00b0*/ 	.word	0x00000000
.L_29:


//--------------------- .nv.compat                --------------------------
	.section	.nv.compat,"",@"SHT_CUDA_COMPAT_INFO"
	.align	4
        /*0000*/ 	.byte	0x02, 0x09, 0x00, 0x00, 0x02, 0x02, 0x01, 0x00, 0x02, 0x05, 0x05, 0x00, 0x03, 0x07, 0x01, 0x01
        /*0010*/ 	.byte	0x02, 0x03, 0x00, 0x00, 0x02, 0x06, 0x01, 0x00, 0x04, 0x0b, 0x08, 0x00, 0x09, 0x00, 0x00, 0x00
        /*0020*/ 	.byte	0x00, 0x00, 0x00, 0x00


//--------------------- .nv.info._Z18transposeOptimizedPfS_ii --------------------------
	.section	.nv.info._Z18transposeOptimizedPfS_ii,"",@"SHT_CUDA_INFO"
	.sectionflags	@""
	.align	4


	//----- nvinfo : EIATTR_CUDA_API_VERSION
	.align		4
        /*0000*/ 	.byte	0x04, 0x37
        /*0002*/ 	.short	(.L_31 - .L_30)
.L_30:
        /*0004*/ 	.word	0x00000082


	//----- nvinfo : EIATTR_KPARAM_INFO
	.align		4
.L_31:
        /*0008*/ 	.byte	0x04, 0x17
        /*000a*/ 	.short	(.L_33 - .L_32)
.L_32:
        /*000c*/ 	.word	0x00000000
        /*0010*/ 	.short	0x0003
        /*0012*/ 	.short	0x0014
        /*0014*/ 	.byte	0x00, 0xf0, 0x11, 0x00


	//----- nvinfo : EIATTR_KPARAM_INFO
	.align		4
.L_33:
        /*0018*/ 	.byte	0x04, 0x17
        /*001a*/ 	.short	(.L_35 - .L_34)
.L_34:
        /*001c*/ 	.word	0x00000000
        /*0020*/ 	.short	0x0002
        /*0022*/ 	.short	0x0010
        /*0024*/ 	.byte	0x00, 0xf0, 0x11, 0x00


	//----- nvinfo : EIATTR_KPARAM_INFO
	.align		4
.L_35:
        /*0028*/ 	.byte	0x04, 0x17
        /*002a*/ 	.short	(.L_37 - .L_36)
.L_36:
        /*002c*/ 	.word	0x00000000
        /*0030*/ 	.short	0x0001
        /*0032*/ 	.short	0x0008
        /*0034*/ 	.byte	0x00, 0xf5, 0x21, 0x00


	//----- nvinfo : EIATTR_KPARAM_INFO
	.align		4
.L_37:
        /*0038*/ 	.byte	0x04, 0x17
        /*003a*/ 	.short	(.L_39 - .L_38)
.L_38:
        /*003c*/ 	.word	0x00000000
        /*0040*/ 	.short	0x0000
        /*0042*/ 	.short	0x0000
        /*0044*/ 	.byte	0x00, 0xf5, 0x21, 0x00


	//----- nvinfo : EIATTR_SPARSE_MMA_MASK
	.align		4
.L_39:
        /*0048*/ 	.byte	0x03, 0x50
        /*004a*/ 	.short	0x0000


	//----- nvinfo : EIATTR_MAXREG_COUNT
	.align		4
        /*004c*/ 	.byte	0x03, 0x1b
        /*004e*/ 	.short	0x00ff


	//----- nvinfo : EIATTR_NUM_BARRIERS
	.align		4
        /*0050*/ 	.byte	0x02, 0x4c
        /*0052*/ 	.byte	0x01
	.zero		1


	//----- nvinfo : EIATTR_MERCURY_ISA_VERSION
	.align		4
        /*0054*/ 	.byte	0x03, 0x5f
        /*0056*/ 	.short	0x0101


	//----- nvinfo : EIATTR_VRC_CTA_INIT_COUNT
	.align		4
        /*0058*/ 	.byte	0x02, 0x4a
	.zero		1
	.zero		1


	//----- nvinfo : EIATTR_EXIT_INSTR_OFFSETS
	.align		4
        /*005c*/ 	.byte	0x04, 0x1c
        /*005e*/ 	.short	(.L_41 - .L_40)


	//   ....[0]....
.L_40:
        /*0060*/ 	.word	0x000004c0


	//   ....[1]....
        /*0064*/ 	.word	0x00000520


	//----- nvinfo : EIATTR_CBANK_PARAM_SIZE
	.align		4
.L_41:
        /*0068*/ 	.byte	0x03, 0x19
        /*006a*/ 	.short	0x0018


	//----- nvinfo : EIATTR_PARAM_CBANK
	.align		4
        /*006c*/ 	.byte	0x04, 0x0a
        /*006e*/ 	.short	(.L_43 - .L_42)
	.align		4
.L_42:
        /*0070*/ 	.word	index@(.nv.constant0._Z18transposeOptimizedPfS_ii)
        /*0074*/ 	.short	0x0380
        /*0076*/ 	.short	0x0018


	//----- nvinfo : EIATTR_SW_WAR
	.align		4
.L_43:
        /*0078*/ 	.byte	0x04, 0x36
        /*007a*/ 	.short	(.L_45 - .L_44)
.L_44:
        /*007c*/ 	.word	0x00000008
.L_45:


//--------------------- .nv.info._Z24demonstrateBankConflictsPf --------------------------
	.section	.nv.info._Z24demonstrateBankConflictsPf,"",@"SHT_CUDA_INFO"
	.sectionflags	@""
	.align	4


	//----- nvinfo : EIATTR_CUDA_API_VERSION
	.align		4
        /*0000*/ 	.byte	0x04, 0x37
        /*0002*/ 	.short	(.L_47 - .L_46)
.L_46:
        /*0004*/ 	.word	0x00000082


	//----- nvinfo : EIATTR_KPARAM_INFO
	.align		4
.L_47:
        /*0008*/ 	.byte	0x04, 0x17
        /*000a*/ 	.short	(.L_49 - .L_48)
.L_48:
        /*000c*/ 	.word	0x00000000
        /*0010*/ 	.short	0x0000
        /*0012*/ 	.short	0x0000
        /*0014*/ 	.byte	0x00, 0xf5, 0x21, 0x00


	//----- nvinfo : EIATTR_SPARSE_MMA_MASK
	.align		4
.L_49:
        /*0018*/ 	.byte	0x03, 0x50
        /*001a*/ 	.short	0x0000


	//----- nvinfo : EIATTR_MAXREG_COUNT
	.align		4
        /*001c*/ 	.byte	0x03, 0x1b
        /*001e*/ 	.short	0x00ff


	//----- nvinfo : EIATTR_NUM_BARRIERS
	.align		4
        /*0020*/ 	.byte	0x02, 0x4c
        /*0022*/ 	.byte	0x01
	.zero		1


	//----- nvinfo : EIATTR_MERCURY_ISA_VERSION
	.align		4
        /*0024*/ 	.byte	0x03, 0x5f
        /*0026*/ 	.short	0x0101


	//----- nvinfo : EIATTR_VRC_CTA_INIT_COUNT
	.align		4
        /*0028*/ 	.byte	0x02, 0x4a
	.zero		1
	.zero		1


	//----- nvinfo : EIATTR_EXIT_INSTR_OFFSETS
	.align		4
        /*002c*/ 	.byte	0x04, 0x1c
        /*002e*/ 	.short	(.L_51 - .L_50)


	//   ....[0]....
.L_50:
        /*0030*/ 	.word	0x00000100


	//   ....[1]....
        /*0034*/ 	.word	0x00000170


	//----- nvinfo : EIATTR_CBANK_PARAM_SIZE
	.align		4
.L_51:
        /*0038*/ 	.byte	0x03, 0x19
        /*003a*/ 	.short	0x0008


	//----- nvinfo : EIATTR_PARAM_CBANK
	.align		4
        /*003c*/ 	.byte	0x04, 0x0a
        /*003e*/ 	.short	(.L_53 - .L_52)
	.align		4
.L_52:
        /*0040*/ 	.word	index@(.nv.constant0._Z24demonstrateBankConflictsPf)
        /*0044*/ 	.short	0x0380
        /*0046*/ 	.short	0x0008


	//----- nvinfo : EIATTR_SW_WAR
	.align		4
.L_53:
        /*0048*/ 	.byte	0x04, 0x36
        /*004a*/ 	.short	(.L_55 - .L_54)
.L_54:
        /*004c*/ 	.word	0x00000008
.L_55:


//--------------------- .nv.info._Z15transposeSharedPfS_ii --------------------------
	.section	.nv.info._Z15transposeSharedPfS_ii,"",@"SHT_CUDA_INFO"
	.sectionflags	@""
	.align	4


	//----- nvinfo : EIATTR_CUDA_API_VERSION
	.align		4
        /*0000*/ 	.byte	0x04, 0x37
        /*0002*/ 	.short	(.L_57 - .L_56)
.L_56:
        /*0004*/ 	.word	0x00000082


	//----- nvinfo : EIATTR_KPARAM_INFO
	.align		4
.L_57:
        /*0008*/ 	.byte	0x04, 0x17
        /*000a*/ 	.short	(.L_59 - .L_58)
.L_58:
        /*000c*/ 	.word	0x00000000
        /*0010*/ 	.short	0x0003
        /*0012*/ 	.short	0x0014
        /*0014*/ 	.byte	0x00, 0xf0, 0x11, 0x00


	//----- nvinfo : EIATTR_KPARAM_INFO
	.align		4
.L_59:
        /*0018*/ 	.byte	0x04, 0x17
        /*001a*/ 	.short	(.L_61 - .L_60)
.L_60:
        /*001c*/ 	.word	0x00000000
        /*0020*/ 	.short	0x0002
        /*0022*/ 	.short	0x0010
        /*0024*/ 	.byte	0x00, 0xf0, 0x11, 0x00


	//----- nvinfo : EIATTR_KPARAM_INFO
	.align		4
.L_61:
        /*0028*/ 	.byte	0x04, 0x17
        /*002a*/ 	.short	(.L_63 - .L_62)
.L_62:
        /*002c*/ 	.word	0x00000000
        /*0030*/ 	.short	0x0001
        /*0032*/ 	.short	0x0008
        /*0034*/ 	.byte	0x00, 0xf5, 0x21, 0x00


	//----- nvinfo : EIATTR_KPARAM_INFO
	.align		4
.L_63:
        /*0038*/ 	.byte	0x04, 0x17
        /*003a*/ 	.short	(.L_65 - .L_64)
.L_64:
        /*003c*/ 	.word	0x00000000
        /*0040*/ 	.short	0x0000
        /*0042*/ 	.short	0x0000
        /*0044*/ 	.byte	0x00, 0xf5, 0x21, 0x00


	//----- nvinfo : EIATTR_SPARSE_MMA_MASK
	.align		4
.L_65:
        /*0048*/ 	.byte	0x03, 0x50
        /*004a*/ 	.short	0x0000


	//----- nvinfo : EIATTR_MAXREG_COUNT
	.align		4
        /*004c*/ 	.byte	0x03, 0x1b
        /*004e*/ 	.short	0x00ff


	//----- nvinfo : EIATTR_NUM_BARRIERS
	.align		4
        /*0050*/ 	.byte	0x02, 0x4c
        /*0052*/ 	.byte	0x01
	.zero		1


	//----- nvinfo : EIATTR_MERCURY_ISA_VERSION
	.align		4
        /*0054*/ 	.byte	0x03, 0x5f
        /*0056*/ 	.short	0x0101


	//----- nvinfo : EIATTR_VRC_CTA_INIT_COUNT
	.align		4
        /*0058*/ 	.byte	0x02, 0x4a
	.zero		1
	.zero		1


	//----- nvinfo : EIATTR_EXIT_INSTR_OFFSETS
	.align		4
        /*005c*/ 	.byte	0x04, 0x1c
        /*005e*/ 	.short	(.L_67 - .L_66)


	//   ....[0]....
.L_66:
        /*0060*/ 	.word	0x000001a0


	//   ....[1]....
        /*0064*/ 	.word	0x00000250


	//----- nvinfo : EIATTR_CBANK_PARAM_SIZE
	.align		4
.L_67:
        /*0068*/ 	.byte	0x03, 0x19
        /*006a*/ 	.short	0x0018


	//----- nvinfo : EIATTR_PARAM_CBANK
	.align		4
        /*006c*/ 	.byte	0x04, 0x0a
        /*006e*/ 	.short	(.L_69 - .L_68)
	.align		4
.L_68:
        /*0070*/ 	.word	index@(.nv.constant0._Z15transposeSharedPfS_ii)
        /*0074*/ 	.short	0x0380
        /*0076*/ 	.short	0x0018


	//----- nvinfo : EIATTR_SW_WAR
	.align		4
.L_69:
        /*0078*/ 	.byte	0x04, 0x36
        /*007a*/ 	.short	(.L_71 - .L_70)
.L_70:
        /*007c*/ 	.word	0x00000008
.L_71:


//--------------------- .nv.info._Z18transposeCoalescedPfS_ii --------------------------
	.section	.nv.info._Z18transposeCoalescedPfS_ii,"",@"SHT_CUDA_INFO"
	.sectionflags	@""
	.align	4


	//----- nvinfo : EIATTR_CUDA_API_VERSION
	.align		4
        /*0000*/ 	.byte	0x04, 0x37
        /*0002*/ 	.short	(.L_73 - .L_72)
.L_72:
        /*0004*/ 	.word	0x00000082


	//----- nvinfo : EIATTR_KPARAM_INFO
	.align		4
.L_73:
        /*0008*/ 	.byte	0x04, 0x17
        /*000a*/ 	.short	(.L_75 - .L_74)
.L_74:
        /*000c*/ 	.word	0x00000000
        /*0010*/ 	.short	0x0003
        /*0012*/ 	.short	0x0014
        /*0014*/ 	.byte	0x00, 0xf0, 0x11, 0x00


	//----- nvinfo : EIATTR_KPARAM_INFO
	.align		4
.L_75:
        /*0018*/ 	.byte	0x04, 0x17
        /*001a*/ 	.short	(.L_77 - .L_76)
.L_76:
        /*001c*/ 	.word	0x00000000
        /*0020*/ 	.short	0x0002
        /*0022*/ 	.short	0x0010
        /*0024*/ 	.byte	0x00, 0xf0, 0x11, 0x00


	//----- nvinfo : EIATTR_KPARAM_INFO
	.align		4
.L_77:
        /*0028*/ 	.byte	0x04, 0x17
        /*002a*/ 	.short	(.L_79 - .L_78)
.L_78:
        /*002c*/ 	.word	0x00000000
        /*0030*/ 	.short	0x0001
        /*0032*/ 	.short	0x0008
        /*0034*/ 	.byte	0x00, 0xf5, 0x21, 0x00


	//----- nvinfo : EIATTR_KPARAM_INFO
	.align		4
.L_79:
        /*0038*/ 	.byte	0x04, 0x17
        /*003a*/ 	.short	(.L_81 - .L_80)
.L_80:
        /*003c*/ 	.word	0x00000000
        /*0040*/ 	.short	0x0000
        /*0042*/ 	.short	0x0000
        /*0044*/ 	.byte	0x00, 0xf5, 0x21, 0x00


	//----- nvinfo : EIATTR_SPARSE_MMA_MASK
	.align		4
.L_81:
        /*0048*/ 	.byte	0x03, 0x50
        /*004a*/ 	.short	0x0000


	//----- nvinfo : EIATTR_MAXREG_COUNT
	.align		4
        /*004c*/ 	.byte	0x03, 0x1b
        /*004e*/ 	.short	0x00ff


	//----- nvinfo : EIATTR_MERCURY_ISA_VERSION
	.align		4
        /*0050*/ 	.byte	0x03, 0x5f
        /*0052*/ 	.short	0x0101


	//----- nvinfo : EIATTR_VRC_CTA_INIT_COUNT
	.align		4
        /*0054*/ 	.byte	0x02, 0x4a
	.zero		1
	.zero		1


	//----- nvinfo : EIATTR_EXIT_INSTR_OFFSETS
	.align		4
        /*0058*/ 	.byte	0x04, 0x1c
        /*005a*/ 	.short	(.L_83 - .L_82)


	//   ....[0]....
.L_82:
        /*005c*/ 	.word	0x000000a0


	//   ....[1]....
        /*0060*/ 	.word	0x00000110


	//   ....[2]....
        /*0064*/ 	.word	0x00000190


	//----- nvinfo : EIATTR_CBANK_PARAM_SIZE
	.align		4
.L_83:
        /*0068*/ 	.byte	0x03, 0x19
        /*006a*/ 	.short	0x0018


	//----- nvinfo : EIATTR_PARAM_CBANK
	.align		4
        /*006c*/ 	.byte	0x04, 0x0a
        /*006e*/ 	.short	(.L_85 - .L_84)
	.align		4
.L_84:
        /*0070*/ 	.word	index@(.nv.constant0._Z18transposeCoalescedPfS_ii)
        /*0074*/ 	.short	0x0380
        /*0076*/ 	.short	0x0018


	//----- nvinfo : EIATTR_SW_WAR
	.align		4
.L_85:
        /*0078*/ 	.byte	0x04, 0x36
        /*007a*/ 	.short	(.L_87 - .L_86)
.L_86:
        /*007c*/ 	.word	0x00000008
.L_87:


//--------------------- .nv.info._Z14transposeNaivePfS_ii --------------------------
	.section	.nv.info._Z14transposeNaivePfS_ii,"",@"SHT_CUDA_INFO"
	.sectionflags	@""
	.align	4


	//----- nvinfo : EIATTR_CUDA_API_VERSION
	.align		4
        /*0000*/ 	.byte	0x04, 0x37
        /*0002*/ 	.short	(.L_89 - .L_88)
.L_88:
        /*0004*/ 	.word	0x00000082


	//----- nvinfo : EIATTR_KPARAM_INFO
	.align		4
.L_89:
        /*0008*/ 	.byte	0x04, 0x17
        /*000a*/ 	.short	(.L_91 - .L_90)
.L_90:
        /*000c*/ 	.word	0x00000000
        /*0010*/ 	.short	0x0003
        /*0012*/ 	.short	0x0014
        /*0014*/ 	.byte	0x00, 0xf0, 0x11, 0x00


	//----- nvinfo : EIATTR_KPARAM_INFO
	.align		4
.L_91:
        /*0018*/ 	.byte	0x04, 0x17
        /*001a*/ 	.short	(.L_93 - .L_92)
.L_92:
        /*001c*/ 	.word	0x00000000
        /*0020*/ 	.short	0x0002
        /*0022*/ 	.short	0x0010
        /*0024*/ 	.byte	0x00, 0xf0, 0x11, 0x00


	//----- nvinfo : EIATTR_KPARAM_INFO
	.align		4
.L_93:
        /*0028*/ 	.byte	0x04, 0x17
        /*002a*/ 	.short	(.L_95 - .L_94)
.L_94:
        /*002c*/ 	.word	0x00000000
        /*0030*/ 	.short	0x0001
        /*0032*/ 	.short	0x0008
        /*0034*/ 	.byte	0x00, 0xf5, 0x21, 0x00


	//----- nvinfo : EIATTR_KPARAM_INFO
	.align		4
.L_95:
        /*0038*/ 	.byte	0x04, 0x17
        /*003a*/ 	.short	(.L_97 - .L_96)
.L_96:
        /*003c*/ 	.word	0x00000000
        /*0040*/ 	.short	0x0000
        /*0042*/ 	.short	0x0000
        /*0044*/ 	.byte	0x00, 0xf5, 0x21, 0x00


	//----- nvinfo : EIATTR_SPARSE_MMA_MASK
	.align		4
.L_97:
        /*0048*/ 	.byte	0x03, 0x50
        /*004a*/ 	.short	0x0000


	//----- nvinfo : EIATTR_MAXREG_COUNT
	.align		4
        /*004c*/ 	.byte	0x03, 0x1b
        /*004e*/ 	.short	0x00ff


	//----- nvinfo : EIATTR_MERCURY_ISA_VERSION
	.align		4
        /*0050*/ 	.byte	0x03, 0x5f
        /*0052*/ 	.short	0x0101


	//----- nvinfo : EIATTR_VRC_CTA_INIT_COUNT
	.align		4
        /*0054*/ 	.byte	0x02, 0x4a
	.zero		1
	.zero		1


	//----- nvinfo : EIATTR_EXIT_INSTR_OFFSETS
	.align		4
        /*0058*/ 	.byte	0x04, 0x1c
        /*005a*/ 	.short	(.L_99 - .L_98)


	//   ....[0]....
.L_98:
        /*005c*/ 	.word	0x000000a0


	//   ....[1]....
        /*0060*/ 	.word	0x00000140


	//----- nvinfo : EIATTR_CBANK_PARAM_SIZE
	.align		4
.L_99:
        /*0064*/ 	.byte	0x03, 0x19
        /*0066*/ 	.short	0x0018


	//----- nvinfo : EIATTR_PARAM_CBANK
	.align		4
        /*0068*/ 	.byte	0x04, 0x0a
        /*006a*/ 	.short	(.L_101 - .L_100)
	.align		4
.L_100:
        /*006c*/ 	.word	index@(.nv.constant0._Z14transposeNaivePfS_ii)
        /*0070*/ 	.short	0x0380
        /*0072*/ 	.short	0x0018


	//----- nvinfo : EIATTR_SW_WAR
	.align		4
.L_101:
        /*0074*/ 	.byte	0x04, 0x36
        /*0076*/ 	.short	(.L_103 - .L_102)
.L_102:
        /*0078*/ 	.word	0x00000008
.L_103:


//--------------------- .nv.callgraph             --------------------------
	.section	.nv.callgraph,"",@"SHT_CUDA_CALLGRAPH"
	.align	4
	.sectionentsize	8
	.align		4
        /*0000*/ 	.word	0x00000000
	.align		4
        /*0004*/ 	.word	0xffffffff
	.align		4
        /*0008*/ 	.word	0x00000000
	.align		4
        /*000c*/ 	.word	0xfffffffe
	.align		4
        /*0010*/ 	.word	0x00000000
	.align		4
        /*0014*/ 	.word	0xfffffffd
	.align		4
        /*0018*/ 	.word	0x00000000
	.align		4
        /*001c*/ 	.word	0xfffffffc


//--------------------- .text._Z18transposeOptimizedPfS_ii --------------------------
	.section	.text._Z18transposeOptimizedPfS_ii,"ax",@progbits
	.align	128
        .global         _Z18transposeOptimizedPfS_ii
        .type           _Z18transposeOptimizedPfS_ii,@function
        .size           _Z18transposeOptimizedPfS_ii,(.L_x_5 - _Z18transposeOptimizedPfS_ii)
        .other          _Z18transposeOptimizedPfS_ii,@"STO_CUDA_ENTRY STV_DEFAULT"
_Z18transposeOptimizedPfS_ii:
.text._Z18transposeOptimizedPfS_ii:
[----:B------:R-:W-:Y:S01]  /*0000*/  LDC R1, c[0x0][0x37c] ;  /* 0x0000df00ff017b82 */ /* 0x000fe20000000800 */
[----:B------:R-:W0:Y:S01]  /*0010*/  S2R R0, SR_TID.Y ;  /* 0x0000000000007919 */ /* 0x000e220000002200 */
[----:B------:R-:W1:Y:S01]  /*0020*/  LDCU.64 UR8, c[0x0][0x390] ;  /* 0x00007200ff0877ac */ /* 0x000e620008000a00 */
[----:B------:R-:W0:Y:S01]  /*0030*/  S2R R7, SR_CTAID.Y ;  /* 0x0000000000077919 */ /* 0x000e220000002600 */
[----:B------:R-:W2:Y:S01]  /*0040*/  LDCU.64 UR6, c[0x0][0x358] ;  /* 0x00006b00ff0677ac */ /* 0x000ea20008000a00 */
[----:B------:R-:W3:Y:S01]  /*0050*/  S2R R13, SR_CTAID.X ;  /* 0x00000000000d7919 */ /* 0x000ee20000002500 */
[----:B------:R-:W3:Y:S01]  /*0060*/  S2R R6, SR_TID.X ;  /* 0x0000000000067919 */ /* 0x000ee20000002100 */
[----:B0-----:R-:W-:-:S04]  /*0070*/  IMAD R15, R7, 0x20, R0 ;  /* 0x00000020070f7824 */ /* 0x001fc800078e0200 */
[C---:B------:R-:W-:Y:S01]  /*0080*/  VIADD R19, R15.reuse, 0x10 ;  /* 0x000000100f137836 */ /* 0x040fe20000000000 */
[C---:B------:R-:W-:Y:S02]  /*0090*/  IADD3 R17, PT, PT, R15.reuse, 0x8, RZ ;  /* 0x000000080f117810 */ /* 0x040fe40007ffe0ff */
[----:B------:R-:W-:Y:S01]  /*00a0*/  IADD3 R21, PT, PT, R15, 0x18, RZ ;  /* 0x000000180f157810 */ /* 0x000fe20007ffe0ff */
[----:B---3--:R-:W-:Y:S01]  /*00b0*/  IMAD R12, R13, 0x20, R6 ;  /* 0x000000200d0c7824 */ /* 0x008fe200078e0206 */
[----:B-1----:R-:W-:Y:S02]  /*00c0*/  ISETP.GE.AND P0, PT, R15, UR9, PT ;  /* 0x000000090f007c0c */ /* 0x002fe4000bf06270 */
[----:B------:R-:W-:Y:S02]  /*00d0*/  ISETP.GE.AND P3, PT, R17, UR9, PT ;  /* 0x0000000911007c0c */ /* 0x000fe4000bf66270 */
[----:B------:R-:W-:Y:S02]  /*00e0*/  ISETP.GE.AND P2, PT, R19, UR9, PT ;  /* 0x0000000913007c0c */ /* 0x000fe4000bf46270 */
[----:B------:R-:W-:-:S02]  /*00f0*/  ISETP.GE.AND P1, PT, R21, UR9, PT ;  /* 0x0000000915007c0c */ /* 0x000fc4000bf26270 */
[C---:B------:R-:W-:Y:S02]  /*0100*/  ISETP.GE.OR P0, PT, R12.reuse, UR8, P0 ;  /* 0x000000080c007c0c */ /* 0x040fe40008706670 */
[C---:B------:R-:W-:Y:S02]  /*0110*/  ISETP.GE.OR P3, PT, R12.reuse, UR8, P3 ;  /* 0x000000080c007c0c */ /* 0x040fe40009f66670 */
[C---:B------:R-:W-:Y:S02]  /*0120*/  ISETP.GE.OR P2, PT, R12.reuse, UR8, P2 ;  /* 0x000000080c007c0c */ /* 0x040fe40009746670 */
[----:B------:R-:W-:-:S07]  /*0130*/  ISETP.GE.OR P1, PT, R12, UR8, P1 ;  /* 0x000000080c007c0c */ /* 0x000fce0008f26670 */
[----:B------:R-:W0:Y:S01]  /*0140*/  @!P0 LDC.64 R10, c[0x0][0x380] ;  /* 0x0000e000ff0a8b82 */ /* 0x000e220000000a00 */
[--C-:B------:R-:W-:Y:S02]  /*0150*/  @!P0 IMAD R15, R15, UR8, R12.reuse ;  /* 0x000000080f0f8c24 */ /* 0x100fe4000f8e020c */
[--C-:B------:R-:W-:Y:S02]  /*0160*/  @!P3 IMAD R17, R17, UR8, R12.reuse ;  /* 0x000000081111bc24 */ /* 0x100fe4000f8e020c */
[--C-:B------:R-:W-:Y:S02]  /*0170*/  @!P2 IMAD R19, R19, UR8, R12.reuse ;  /* 0x000000081313ac24 */ /* 0x100fe4000f8e020c */
[----:B------:R-:W-:Y:S01]  /*0180*/  @!P1 IMAD R21, R21, UR8, R12 ;  /* 0x0000000815159c24 */ /* 0x000fe2000f8e020c */
[----:B------:R-:W1:Y:S08]  /*0190*/  @!P3 LDC.64 R8, c[0x0][0x380] ;  /* 0x0000e000ff08bb82 */ /* 0x000e700000000a00 */
[----:B------:R-:W3:Y:S08]  /*01a0*/  @!P2 LDC.64 R4, c[0x0][0x380] ;  /* 0x0000e000ff04ab82 */ /* 0x000ef00000000a00 */
[----:B------:R-:W4:Y:S01]  /*01b0*/  @!P1 LDC.64 R2, c[0x0][0x380] ;  /* 0x0000e000ff029b82 */ /* 0x000f220000000a00 */
[----:B0-----:R-:W-:-:S06]  /*01c0*/  @!P0 IMAD.WIDE R10, R15, 0x4, R10 ;  /* 0x000000040f0a8825 */ /* 0x001fcc00078e020a */
[----:B--2---:R0:W2:Y:S01]  /*01d0*/  @!P0 LDG.E R10, desc[UR6][R10.64] ;  /* 0x000000060a0a8981 */ /* 0x0040a2000c1e1900 */
[----:B-1----:R-:W-:-:S05]  /*01e0*/  @!P3 IMAD.WIDE R8, R17, 0x4, R8 ;  /* 0x000000041108b825 */ /* 0x002fca00078e0208 */
[----:B------:R-:W5:Y:S01]  /*01f0*/  @!P3 LDG.E R12, desc[UR6][R8.64] ;  /* 0x00000006080cb981 */ /* 0x000f62000c1e1900 */
[----:B---3--:R-:W-:-:S05]  /*0200*/  @!P2 IMAD.WIDE R4, R19, 0x4, R4 ;  /* 0x000000041304a825 */ /* 0x008fca00078e0204 */
[----:B------:R-:W3:Y:S01]  /*0210*/  @!P2 LDG.E R14, desc[UR6][R4.64] ;  /* 0x00000006040ea981 */ /* 0x000ee2000c1e1900 */
[----:B----4-:R-:W-:-:S05]  /*0220*/  @!P1 IMAD.WIDE R2, R21, 0x4, R2 ;  /* 0x0000000415029825 */ /* 0x010fca00078e0202 */
[----:B------:R1:W4:Y:S01]  /*0230*/  @!P1 LDG.E R16, desc[UR6][R2.64] ;  /* 0x0000000602109981 */ /* 0x000322000c1e1900 */
[----:B------:R-:W0:Y:S01]  /*0240*/  S2UR UR5, SR_CgaCtaId ;  /* 0x00000000000579c3 */ /* 0x000e220000008800 */
[----:B------:R-:W-:Y:S01]  /*0250*/  UMOV UR4, 0x400 ;  /* 0x0000040000047882 */ /* 0x000fe20000000000 */
[----:B------:R-:W-:Y:S01]  /*0260*/  IMAD R18, R13, 0x20, R0 ;  /* 0x000000200d127824 */ /* 0x000fe200078e0200 */
[----:B0-----:R-:W-:-:S06]  /*0270*/  ULEA UR4, UR5, UR4, 0x18 ;  /* 0x0000000405047291 */ /* 0x001fcc000f8ec0ff */
[----:B------:R-:W-:-:S05]  /*0280*/  LEA R11, R6, UR4, 0x2 ;  /* 0x00000004060b7c11 */ /* 0x000fca000f8e10ff */
[--C-:B-1----:R-:W-:Y:S02]  /*0290*/  IMAD R3, R6, 0x80, R11.reuse ;  /* 0x0000008006037824 */ /* 0x102fe400078e020b */
[----:B------:R-:W-:Y:S02]  /*02a0*/  IMAD R11, R0, 0x84, R11 ;  /* 0x00000084000b7824 */ /* 0x000fe400078e020b */
[C---:B------:R-:W-:Y:S01]  /*02b0*/  VIADD R20, R18.reuse, 0x8 ;  /* 0x0000000812147836 */ /* 0x040fe20000000000 */
[C---:B------:R-:W-:Y:S02]  /*02c0*/  IADD3 R22, PT, PT, R18.reuse, 0x10, RZ ;  /* 0x0000001012167810 */ /* 0x040fe40007ffe0ff */
[----:B------:R-:W-:Y:S02]  /*02d0*/  LEA R7, R7, R6, 0x5 ;  /* 0x0000000607077211 */ /* 0x000fe400078e28ff */
[----:B------:R-:W-:Y:S02]  /*02e0*/  ISETP.GE.AND P5, PT, R18, UR8, PT ;  /* 0x0000000812007c0c */ /* 0x000fe4000bfa6270 */
[----:B------:R-:W-:-:S02]  /*02f0*/  ISETP.GE.AND P6, PT, R20, UR8, PT ;  /* 0x0000000814007c0c */ /* 0x000fc4000bfc6270 */
[----:B------:R-:W-:Y:S02]  /*0300*/  ISETP.GE.AND P4, PT, R22, UR8, PT ;  /* 0x0000000816007c0c */ /* 0x000fe4000bf86270 */
[C---:B------:R-:W-:Y:S02]  /*0310*/  ISETP.GE.OR P5, PT, R7.reuse, UR9, P5 ;  /* 0x0000000907007c0c */ /* 0x040fe4000afa6670 */
[C---:B------:R-:W-:Y:S02]  /*0320*/  ISETP.GE.OR P6, PT, R7.reuse, UR9, P6 ;  /* 0x0000000907007c0c */ /* 0x040fe4000b7c6670 */
[----:B------:R-:W-:Y:S02]  /*0330*/  ISETP.GE.OR P4, PT, R7, UR9, P4 ;  /* 0x0000000907007c0c */ /* 0x000fe4000a786670 */
[----:B------:R-:W-:-:S07]  /*0340*/  LEA R0, R0, R3, 0x2 ;  /* 0x0000000300007211 */ /* 0x000fce00078e10ff */
[----:B------:R-:W0:Y:S08]  /*0350*/  @!P5 LDC.64 R8, c[0x0][0x388] ;  /* 0x0000e200ff08db82 */ /* 0x000e300000000a00 */
[----:B------:R-:W1:Y:S08]  /*0360*/  @!P6 LDC.64 R4, c[0x0][0x388] ;  /* 0x0000e200ff04eb82 */ /* 0x000e700000000a00 */
[----:B------:R-:W1:Y:S01]  /*0370*/  @!P4 LDC.64 R2, c[0x0][0x388] ;  /* 0x0000e200ff02cb82 */ /* 0x000e620000000a00 */
[C---:B------:R-:W-:Y:S01]  /*0380*/  IADD3 R6, PT, PT, R18.reuse, 0x18, RZ ;  /* 0x0000001812067810 */ /* 0x040fe20007ffe0ff */
[----:B------:R-:W-:-:S02]  /*0390*/  @!P5 IMAD R15, R18, UR9, R7 ;  /* 0x00000009120fdc24 */ /* 0x000fc4000f8e0207 */
[----:B------:R-:W-:Y:S02]  /*03a0*/  @!P4 IMAD R21, R22, UR9, R7 ;  /* 0x000000091615cc24 */ /* 0x000fe4000f8e0207 */
[----:B0-----:R-:W-:-:S04]  /*03b0*/  @!P5 IMAD.WIDE R8, R15, 0x4, R8 ;  /* 0x000000040f08d825 */ /* 0x001fc800078e0208 */
[----:B-1----:R-:W-:Y:S01]  /*03c0*/  @!P4 IMAD.WIDE R2, R21, 0x4, R2 ;  /* 0x000000041502c825 */ /* 0x002fe200078e0202 */
[----:B--2---:R-:W-:Y:S04]  /*03d0*/  @!P0 STS [R11], R10 ;  /* 0x0000000a0b008388 */ /* 0x004fe80000000800 */
[----:B-----5:R-:W-:Y:S04]  /*03e0*/  @!P3 STS [R11+0x420], R12 ;  /* 0x0004200c0b00b388 */ /* 0x020fe80000000800 */
[----:B---3--:R-:W-:Y:S04]  /*03f0*/  @!P2 STS [R11+0x840], R14 ;  /* 0x0008400e0b00a388 */ /* 0x008fe80000000800 */
[----:B----4-:R0:W-:Y:S01]  /*0400*/  @!P1 STS [R11+0xc60], R16 ;  /* 0x000c60100b009388 */ /* 0x0101e20000000800 */
[----:B------:R-:W-:Y:S06]  /*0410*/  BAR.SYNC.DEFER_BLOCKING 0x0 ;  /* 0x0000000000007b1d */ /* 0x000fec0000010000 */
[----:B------:R-:W1:Y:S04]  /*0420*/  @!P5 LDS R13, [R0] ;  /* 0x00000000000dd984 */ /* 0x000e680000000800 */
[----:B------:R-:W2:Y:S04]  /*0430*/  @!P6 LDS R17, [R0+0x20] ;  /* 0x000020000011e984 */ /* 0x000ea80000000800 */
[----:B------:R-:W3:Y:S01]  /*0440*/  @!P4 LDS R19, [R0+0x40] ;  /* 0x000040000013c984 */ /* 0x000ee20000000800 */
[----:B------:R-:W-:Y:S01]  /*0450*/  ISETP.GE.AND P0, PT, R6, UR8, PT ;  /* 0x0000000806007c0c */ /* 0x000fe2000bf06270 */
[----:B0-----:R-:W-:-:S03]  /*0460*/  @!P6 IMAD R11, R20, UR9, R7 ;  /* 0x00000009140bec24 */ /* 0x001fc6000f8e0207 */
[----:B------:R-:W-:Y:S01]  /*0470*/  ISETP.GE.OR P0, PT, R7, UR9, P0 ;  /* 0x0000000907007c0c */ /* 0x000fe20008706670 */
[----:B------:R-:W-:Y:S01]  /*0480*/  @!P6 IMAD.WIDE R4, R11, 0x4, R4 ;  /* 0x000000040b04e825 */ /* 0x000fe200078e0204 */
[----:B-1----:R0:W-:Y:S04]  /*0490*/  @!P5 STG.E desc[UR6][R8.64], R13 ;  /* 0x0000000d0800d986 */ /* 0x0021e8000c101906 */
[----:B--2---:R0:W-:Y:S04]  /*04a0*/  @!P6 STG.E desc[UR6][R4.64], R17 ;  /* 0x000000110400e986 */ /* 0x0041e8000c101906 */
[----:B---3--:R0:W-:Y:S03]  /*04b0*/  @!P4 STG.E desc[UR6][R2.64], R19 ;  /* 0x000000130200c986 */ /* 0x0081e6000c101906 */
[----:B------:R-:W-:Y:S05]  /*04c0*/  @P0 EXIT ;  /* 0x000000000000094d */ /* 0x000fea0003800000 */
[----:B0-----:R-:W0:Y:S01]  /*04d0*/  LDS R5, [R0+0x60] ;  /* 0x0000600000057984 */ /* 0x001e220000000800 */
[----:B------:R-:W1:Y:S01]  /*04e0*/  LDC.64 R2, c[0x0][0x388] ;  /* 0x0000e200ff027b82 */ /* 0x000e620000000a00 */
[----:B------:R-:W-:-:S04]  /*04f0*/  IMAD R7, R6, UR9, R7 ;  /* 0x0000000906077c24 */ /* 0x000fc8000f8e0207 */
[----:B-1----:R-:W-:-:S05]  /*0500*/  IMAD.WIDE R2, R7, 0x4, R2 ;  /* 0x0000000407027825 */ /* 0x002fca00078e0202 */
[----:B0-----:R-:W-:Y:S01]  /*0510*/  STG.E desc[UR6][R2.64], R5 ;  /* 0x0000000502007986 */ /* 0x001fe2000c101906 */
[----:B------:R-:W-:Y:S05]  /*0520*/  EXIT ;  /* 0x000000000000794d */ /* 0x000fea0003800000 */
.L_x_0:
[----:B------:R-:W-:-:S00]  /*0530*/  BRA `(.L_x_0) ;  /* 0xfffffffc00fc7947 */ /* 0x000fc0000383ffff */
[----:B------:R-:W-:-:S00]  /*0540*/  NOP ;  /* 0x0000000000007918 */ /* 0x000fc00000000000 */
        /* <DEDUP_REMOVED lines=11> */
.L_x_5:


//--------------------- .text._Z24demonstrateBankConflictsPf --------------------------
	.section	.text._Z24demonstrateBankConflictsPf,"ax",@progbits
	.align	128
        .global         _Z24demonstrateBankConflictsPf
        .type           _Z24demonstrateBankConflictsPf,@function
        .size           _Z24demonstrateBankConflictsPf,(.L_x_6 - _Z24demonstrateBankConflictsPf)
        .other          _Z24demonstrateBankConflictsPf,@"STO_CUDA_ENTRY STV_DEFAULT"
_Z24demonstrateBankConflictsPf:
.text._Z24demonstrateBankConflictsPf:
[----:B------:R-:W-:Y:S01]  /*0000*/  LDC R1, c[0x0][0x37c] ;  /* 0x0000df00ff017b82 */ /* 0x000fe20000000800 */
[----:B------:R-:W0:Y:S01]  /*0010*/  S2R R5, SR_CgaCtaId ;  /* 0x0000000000057919 */ /* 0x000e220000008800 */
[----:B------:R-:W-:Y:S01]  /*0020*/  MOV R0, 0x400 ;  /* 0x0000040000007802 */ /* 0x000fe20000000f00 */
[----:B------:R-:W1:Y:S03]  /*0030*/  S2R R7, SR_TID.X ;  /* 0x0000000000077919 */ /* 0x000e660000002100 */
[----:B0-----:R-:W-:Y:S01]  /*0040*/  LEA R4, R5, R0, 0x18 ;  /* 0x0000000005047211 */ /* 0x001fe200078ec0ff */
[----:B------:R-:W-:Y:S01]  /*0050*/  VIADD R0, R0, 0x1000 ;  /* 0x0000100000007836 */ /* 0x000fe20000000000 */
[----:B-1----:R-:W-:-:S03]  /*0060*/  ISETP.NE.AND P0, PT, R7, RZ, PT ;  /* 0x000000ff0700720c */ /* 0x002fc60003f05270 */
[----:B------:R-:W-:Y:S01]  /*0070*/  IMAD R3, R7, 0x4, R4 ;  /* 0x0000000407037824 */ /* 0x000fe200078e0204 */
[----:B------:R-:W-:Y:S02]  /*0080*/  LEA R2, R5, R0, 0x18 ;  /* 0x0000000005027211 */ /* 0x000fe400078ec0ff */
[----:B------:R-:W-:Y:S01]  /*0090*/  I2FP.F32.U32 R0, R7 ;  /* 0x0000000700007245 */ /* 0x000fe20000201000 */
[C---:B------:R-:W-:Y:S02]  /*00a0*/  IMAD R5, R7.reuse, 0x7c, R3 ;  /* 0x0000007c07057824 */ /* 0x040fe400078e0203 */
[----:B------:R-:W-:Y:S02]  /*00b0*/  IMAD R7, R7, 0x84, R2 ;  /* 0x0000008407077824 */ /* 0x000fe400078e0202 */
[----:B------:R0:W-:Y:S04]  /*00c0*/  STS [R3], R0 ;  /* 0x0000000003007388 */ /* 0x0001e80000000800 */
[----:B------:R0:W-:Y:S04]  /*00d0*/  STS [R5], R0 ;  /* 0x0000000005007388 */ /* 0x0001e80000000800 */
[----:B------:R0:W-:Y:S01]  /*00e0*/  STS [R7], R0 ;  /* 0x0000000007007388 */ /* 0x0001e20000000800 */
[----:B------:R-:W-:Y:S06]  /*00f0*/  BAR.SYNC.DEFER_BLOCKING 0x0 ;  /* 0x0000000000007b1d */ /* 0x000fec0000010000 */
[----:B------:R-:W-:Y:S05]  /*0100*/  @P0 EXIT ;  /* 0x000000000000094d */ /* 0x000fea0003800000 */
[----:B0-----:R-:W-:Y:S01]  /*0110*/  LDS R0, [R4] ;  /* 0x0000000004007984 */ /* 0x001fe20000000800 */
[----:B------:R-:W0:Y:S01]  /*0120*/  LDC.64 R2, c[0x0][0x380] ;  /* 0x0000e000ff027b82 */ /* 0x000e220000000a00 */
[----:B------:R-:W0:Y:S02]  /*0130*/  LDCU.64 UR4, c[0x0][0x358] ;  /* 0x00006b00ff0477ac */ /* 0x000e240008000a00 */
[----:B------:R-:W1:Y:S02]  /*0140*/  LDS R5, [R4+0x1000] ;  /* 0x0010000004057984 */ /* 0x000e640000000800 */
[----:B-1----:R-:W-:-:S05]  /*0150*/  FADD R5, R0, R5 ;  /* 0x0000000500057221 */ /* 0x002fca0000000000 */
[----:B0-----:R-:W-:Y:S01]  /*0160*/  STG.E desc[UR4][R2.64], R5 ;  /* 0x0000000502007986 */ /* 0x001fe2000c101904 */
[----:B------:R-:W-:Y:S05]  /*0170*/  EXIT ;  /* 0x000000000000794d */ /* 0x000fea0003800000 */
.L_x_1:
        /* <DEDUP_REMOVED lines=16> */
.L_x_6:


//--------------------- .text._Z15transposeSharedPfS_ii --------------------------
	.section	.text._Z15transposeSharedPfS_ii,"ax",@progbits
	.align	128
        .global         _Z15transposeSharedPfS_ii
        .type           _Z15transposeSharedPfS_ii,@function
        .size           _Z15transposeSharedPfS_ii,(.L_x_7 - _Z15transposeSharedPfS_ii)
        .other          _Z15transposeSharedPfS_ii,@"STO_CUDA_ENTRY STV_DEFAULT"
_Z15transposeSharedPfS_ii:
.text._Z15transposeSharedPfS_ii:
[----:B------:R-:W-:Y:S01]  /*0000*/  LDC R1, c[0x0][0x37c] ;  /* 0x0000df00ff017b82 */ /* 0x000fe20000000800 */
[----:B------:R-:W0:Y:S01]  /*0010*/  S2R R8, SR_TID.Y ;  /* 0x0000000000087919 */ /* 0x000e220000002200 */
[----:B------:R-:W1:Y:S01]  /*0020*/  LDCU.64 UR6, c[0x0][0x390] ;  /* 0x00007200ff0677ac */ /* 0x000e620008000a00 */
[----:B------:R-:W0:Y:S01]  /*0030*/  S2R R9, SR_CTAID.Y ;  /* 0x0000000000097919 */ /* 0x000e220000002600 */
[----:B------:R-:W2:Y:S01]  /*0040*/  LDCU.64 UR4, c[0x0][0x358] ;  /* 0x00006b00ff0477ac */ /* 0x000ea20008000a00 */
[----:B------:R-:W3:Y:S01]  /*0050*/  S2R R7, SR_CTAID.X ;  /* 0x0000000000077919 */ /* 0x000ee20000002500 */
[----:B------:R-:W3:Y:S01]  /*0060*/  S2R R6, SR_TID.X ;  /* 0x0000000000067919 */ /* 0x000ee20000002100 */
[----:B0-----:R-:W-:-:S05]  /*0070*/  IMAD R5, R9, 0x20, R8 ;  /* 0x0000002009057824 */ /* 0x001fca00078e0208 */
[----:B-1----:R-:W-:Y:S01]  /*0080*/  ISETP.GE.AND P0, PT, R5, UR7, PT ;  /* 0x0000000705007c0c */ /* 0x002fe2000bf06270 */
[----:B---3--:R-:W-:-:S05]  /*0090*/  IMAD R0, R7, 0x20, R6 ;  /* 0x0000002007007824 */ /* 0x008fca00078e0206 */
[----:B------:R-:W-:-:S13]  /*00a0*/  ISETP.GE.OR P0, PT, R0, UR6, P0 ;  /* 0x0000000600007c0c */ /* 0x000fda0008706670 */
[----:B------:R-:W0:Y:S01]  /*00b0*/  @!P0 LDC.64 R2, c[0x0][0x380] ;  /* 0x0000e000ff028b82 */ /* 0x000e220000000a00 */
[----:B------:R-:W-:-:S04]  /*00c0*/  @!P0 IMAD R5, R5, UR6, R0 ;  /* 0x0000000605058c24 */ /* 0x000fc8000f8e0200 */
[----:B0-----:R-:W-:-:S06]  /*00d0*/  @!P0 IMAD.WIDE R2, R5, 0x4, R2 ;  /* 0x0000000405028825 */ /* 0x001fcc00078e0202 */
[----:B--2---:R-:W2:Y:S01]  /*00e0*/  @!P0 LDG.E R2, desc[UR4][R2.64] ;  /* 0x0000000402028981 */ /* 0x004ea2000c1e1900 */
[----:B------:R-:W-:Y:S01]  /*00f0*/  @!P0 MOV R0, 0x400 ;  /* 0x0000040000008802 */ /* 0x000fe20000000f00 */
[----:B------:R-:W-:Y:S01]  /*0100*/  IMAD R7, R7, 0x20, R8 ;  /* 0x0000002007077824 */ /* 0x000fe200078e0208 */
[----:B------:R-:W-:Y:S01]  /*0110*/  LEA R4, R9, R6, 0x5 ;  /* 0x0000000609047211 */ /* 0x000fe200078e28ff */
[----:B------:R-:W0:Y:S03]  /*0120*/  @!P0 S2R R5, SR_CgaCtaId ;  /* 0x0000000000058919 */ /* 0x000e260000008800 */
[----:B------:R-:W-:-:S04]  /*0130*/  ISETP.GE.AND P1, PT, R4, UR7, PT ;  /* 0x0000000704007c0c */ /* 0x000fc8000bf26270 */
[----:B------:R-:W-:Y:S02]  /*0140*/  ISETP.GE.OR P1, PT, R7, UR6, P1 ;  /* 0x0000000607007c0c */ /* 0x000fe40008f26670 */
[----:B0-----:R-:W-:-:S05]  /*0150*/  @!P0 LEA R0, R5, R0, 0x18 ;  /* 0x0000000005008211 */ /* 0x001fca00078ec0ff */
[----:B------:R-:W-:-:S05]  /*0160*/  @!P0 IMAD R0, R8, 0x84, R0 ;  /* 0x0000008408008824 */ /* 0x000fca00078e0200 */
[----:B------:R-:W-:-:S05]  /*0170*/  @!P0 LEA R5, R6, R0, 0x2 ;  /* 0x0000000006058211 */ /* 0x000fca00078e10ff */
[----:B--2---:R0:W-:Y:S01]  /*0180*/  @!P0 STS [R5], R2 ;  /* 0x0000000205008388 */ /* 0x0041e20000000800 */
[----:B------:R-:W-:Y:S06]  /*0190*/  BAR.SYNC.DEFER_BLOCKING 0x0 ;  /* 0x0000000000007b1d */ /* 0x000fec0000010000 */
[----:B------:R-:W-:Y:S05]  /*01a0*/  @P1 EXIT ;  /* 0x000000000000194d */ /* 0x000fea0003800000 */
[----:B------:R-:W1:Y:S01]  /*01b0*/  S2R R3, SR_CgaCtaId ;  /* 0x0000000000037919 */ /* 0x000e620000008800 */
[----:B------:R-:W-:Y:S01]  /*01c0*/  MOV R0, 0x400 ;  /* 0x0000040000007802 */ /* 0x000fe20000000f00 */
[----:B------:R-:W-:-:S03]  /*01d0*/  IMAD R7, R7, UR7, R4 ;  /* 0x0000000707077c24 */ /* 0x000fc6000f8e0204 */
[----:B-1----:R-:W-:-:S05]  /*01e0*/  LEA R3, R3, R0, 0x18 ;  /* 0x0000000003037211 */ /* 0x002fca00078ec0ff */
[----:B------:R-:W-:Y:S02]  /*01f0*/  IMAD R0, R6, 0x84, R3 ;  /* 0x0000008406007824 */ /* 0x000fe400078e0203 */
[----:B0-----:R-:W0:Y:S02]  /*0200*/  LDC.64 R2, c[0x0][0x388] ;  /* 0x0000e200ff027b82 */ /* 0x001e240000000a00 */
[----:B------:R-:W-:-:S05]  /*0210*/  IMAD R0, R8, 0x4, R0 ;  /* 0x0000000408007824 */ /* 0x000fca00078e0200 */
[----:B------:R-:W1:Y:S01]  /*0220*/  LDS R5, [R0] ;  /* 0x0000000000057984 */ /* 0x000e620000000800 */
[----:B0-----:R-:W-:-:S05]  /*0230*/  IMAD.WIDE R2, R7, 0x4, R2 ;  /* 0x0000000407027825 */ /* 0x001fca00078e0202 */
[----:B-1----:R-:W-:Y:S01]  /*0240*/  STG.E desc[UR4][R2.64], R5 ;  /* 0x0000000502007986 */ /* 0x002fe2000c101904 */
[----:B------:R-:W-:Y:S05]  /*0250*/  EXIT ;  /* 0x000000000000794d */ /* 0x000fea0003800000 */
.L_x_2:
        /* <DEDUP_REMOVED lines=10> */
.L_x_7:


//--------------------- .text._Z18transposeCoalescedPfS_ii --------------------------
	.section	.text._Z18transposeCoalescedPfS_ii,"ax",@progbits
	.align	128
        .global         _Z18transposeCoalescedPfS_ii
        .type           _Z18transposeCoalescedPfS_ii,@function
        .size           _Z18transposeCoalescedPfS_ii,(.L_x_8 - _Z18transposeCoalescedPfS_ii)
        .other          _Z18transposeCoalescedPfS_ii,@"STO_CUDA_ENTRY STV_DEFAULT"
_Z18transposeCoalescedPfS_ii:
.text._Z18transposeCoalescedPfS_ii:
[----:B------:R-:W-:Y:S01]  /*0000*/  LDC R1, c[0x0][0x37c] ;  /* 0x0000df00ff017b82 */ /* 0x000fe20000000800 */
[----:B------:R-:W0:Y:S01]  /*0010*/  S2R R5, SR_CTAID.Y ;  /* 0x0000000000057919 */ /* 0x000e220000002600 */
[----:B------:R-:W1:Y:S01]  /*0020*/  LDCU.64 UR4, c[0x0][0x390] ;  /* 0x00007200ff0477ac */ /* 0x000e620008000a00 */
[----:B------:R-:W0:Y:S01]  /*0030*/  S2R R4, SR_TID.Y ;  /* 0x0000000000047919 */ /* 0x000e220000002200 */
[----:B------:R-:W2:Y:S01]  /*0040*/  S2R R7, SR_CTAID.X ;  /* 0x0000000000077919 */ /* 0x000ea20000002500 */
[----:B------:R-:W2:Y:S01]  /*0050*/  S2R R2, SR_TID.X ;  /* 0x0000000000027919 */ /* 0x000ea20000002100 */
[----:B0-----:R-:W-:-:S05]  /*0060*/  IMAD R3, R5, 0x20, R4 ;  /* 0x0000002005037824 */ /* 0x001fca00078e0204 */
[----:B-1----:R-:W-:Y:S01]  /*0070*/  ISETP.GE.AND P0, PT, R3, UR5, PT ;  /* 0x0000000503007c0c */ /* 0x002fe2000bf06270 */
[----:B--2---:R-:W-:-:S05]  /*0080*/  IMAD R0, R7, 0x20, R2 ;  /* 0x0000002007007824 */ /* 0x004fca00078e0202 */
[----:B------:R-:W-:-:S13]  /*0090*/  ISETP.GE.OR P0, PT, R0, UR4, P0 ;  /* 0x0000000400007c0c */ /* 0x000fda0008706670 */
[----:B------:R-:W-:Y:S05]  /*00a0*/  @P0 EXIT ;  /* 0x000000000000094d */ /* 0x000fea0003800000 */
[----:B------:R-:W-:Y:S01]  /*00b0*/  LEA R2, R5, R2, 0x5 ;  /* 0x0000000205027211 */ /* 0x000fe200078e28ff */
[----:B------:R-:W-:Y:S01]  /*00c0*/  IMAD R5, R3, UR4, R0 ;  /* 0x0000000403057c24 */ /* 0x000fe2000f8e0200 */
[----:B------:R-:W-:Y:S02]  /*00d0*/  LEA R7, R7, R4, 0x5 ;  /* 0x0000000407077211 */ /* 0x000fe400078e28ff */
[----:B------:R-:W-:-:S04]  /*00e0*/  ISETP.GE.U32.AND P0, PT, R2, UR5, PT ;  /* 0x0000000502007c0c */ /* 0x000fc8000bf06070 */
[C---:B------:R-:W-:Y:S01]  /*00f0*/  ISETP.GE.OR P0, PT, R7.reuse, UR4, P0 ;  /* 0x0000000407007c0c */ /* 0x040fe20008706670 */
[----:B------:R-:W-:-:S12]  /*0100*/  IMAD R7, R7, UR5, R2 ;  /* 0x0000000507077c24 */ /* 0x000fd8000f8e0202 */
[----:B------:R-:W-:Y:S05]  /*0110*/  @P0 EXIT ;  /* 0x000000000000094d */ /* 0x000fea0003800000 */
[----:B------:R-:W0:Y:S01]  /*0120*/  LDC.64 R2, c[0x0][0x380] ;  /* 0x0000e000ff027b82 */ /* 0x000e220000000a00 */
[----:B------:R-:W1:Y:S01]  /*0130*/  LDCU.64 UR4, c[0x0][0x358] ;  /* 0x00006b00ff0477ac */ /* 0x000e620008000a00 */
[----:B0-----:R-:W-:-:S06]  /*0140*/  IMAD.WIDE R2, R5, 0x4, R2 ;  /* 0x0000000405027825 */ /* 0x001fcc00078e0202 */
[----:B------:R-:W0:Y:S01]  /*0150*/  LDC.64 R4, c[0x0][0x388] ;  /* 0x0000e200ff047b82 */ /* 0x000e220000000a00 */
[----:B-1----:R-:W2:Y:S01]  /*0160*/  LDG.E R3, desc[UR4][R2.64] ;  /* 0x0000000402037981 */ /* 0x002ea2000c1e1900 */
[----:B0-----:R-:W-:-:S05]  /*0170*/  IMAD.WIDE R4, R7, 0x4, R4 ;  /* 0x0000000407047825 */ /* 0x001fca00078e0204 */
[----:B--2---:R-:W-:Y:S01]  /*0180*/  STG.E desc[UR4][R4.64], R3 ;  /* 0x0000000304007986 */ /* 0x004fe2000c101904 */
[----:B------:R-:W-:Y:S05]  /*0190*/  EXIT ;  /* 0x000000000000794d */ /* 0x000fea0003800000 */
.L_x_3:
        /* <DEDUP_REMOVED lines=14> */
.L_x_8:


//--------------------- .text._Z14transposeNaivePfS_ii --------------------------
	.section	.text._Z14transposeNaivePfS_ii,"ax",@progbits
	.align	128
        .global         _Z14transposeNaivePfS_ii
        .type           _Z14transposeNaivePfS_ii,@function
        .size           _Z14transposeNaivePfS_ii,(.L_x_9 - _Z14transposeNaivePfS_ii)
        .other          _Z14transposeNaivePfS_ii,@"STO_CUDA_ENTRY STV_DEFAULT"
_Z14transposeNaivePfS_ii:
.text._Z14transposeNaivePfS_ii:
[----:B------:R-:W-:Y:S01]  /*0000*/  LDC R1, c[0x0][0x37c] ;  /* 0x0000df00ff017b82 */ /* 0x000fe20000000800 */
[----:B------:R-:W0:Y:S01]  /*0010*/  S2R R7, SR_CTAID.Y ;  /* 0x0000000000077919 */ /* 0x000e220000002600 */
[----:B------:R-:W1:Y:S01]  /*0020*/  LDCU.64 UR6, c[0x0][0x390] ;  /* 0x00007200ff0677ac */ /* 0x000e620008000a00 */
[----:B------:R-:W0:Y:S01]  /*0030*/  S2R R2, SR_TID.Y ;  /* 0x0000000000027919 */ /* 0x000e220000002200 */
[----:B------:R-:W2:Y:S01]  /*0040*/  S2R R0, SR_CTAID.X ;  /* 0x0000000000007919 */ /* 0x000ea20000002500 */
[----:B------:R-:W2:Y:S01]  /*0050*/  S2R R3, SR_TID.X ;  /* 0x0000000000037919 */ /* 0x000ea20000002100 */
[----:B0-----:R-:W-:-:S04]  /*0060*/  LEA R7, R7, R2, 0x5 ;  /* 0x0000000207077211 */ /* 0x001fc800078e28ff */
[----:B-1----:R-:W-:Y:S02]  /*0070*/  ISETP.GE.AND P0, PT, R7, UR7, PT ;  /* 0x0000000707007c0c */ /* 0x002fe4000bf06270 */
[----:B--2---:R-:W-:-:S04]  /*0080*/  LEA R0, R0, R3, 0x5 ;  /* 0x0000000300007211 */ /* 0x004fc800078e28ff */
[----:B------:R-:W-:-:S13]  /*0090*/  ISETP.GE.OR P0, PT, R0, UR6, P0 ;  /* 0x0000000600007c0c */ /* 0x000fda0008706670 */
[----:B------:R-:W-:Y:S05]  /*00a0*/  @P0 EXIT ;  /* 0x000000000000094d */ /* 0x000fea0003800000 */
[----:B------:R-:W0:Y:S01]  /*00b0*/  LDC.64 R2, c[0x0][0x380] ;  /* 0x0000e000ff027b82 */ /* 0x000e220000000a00 */
[----:B------:R-:W1:Y:S01]  /*00c0*/  LDCU.64 UR4, c[0x0][0x358] ;  /* 0x00006b00ff0477ac */ /* 0x000e620008000a00 */
[----:B------:R-:W-:-:S04]  /*00d0*/  IMAD R5, R7, UR6, R0 ;  /* 0x0000000607057c24 */ /* 0x000fc8000f8e0200 */
[----:B0-----:R-:W-:Y:S02]  /*00e0*/  IMAD.WIDE R2, R5, 0x4, R2 ;  /* 0x0000000405027825 */ /* 0x001fe400078e0202 */
[----:B------:R-:W0:Y:S04]  /*00f0*/  LDC.64 R4, c[0x0][0x388] ;  /* 0x0000e200ff047b82 */ /* 0x000e280000000a00 */
[----:B-1----:R-:W2:Y:S01]  /*0100*/  LDG.E R3, desc[UR4][R2.64] ;  /* 0x0000000402037981 */ /* 0x002ea2000c1e1900 */
[----:B------:R-:W-:-:S04]  /*0110*/  IMAD R7, R0, UR7, R7 ;  /* 0x0000000700077c24 */ /* 0x000fc8000f8e0207 */
[----:B0-----:R-:W-:-:S05]  /*0120*/  IMAD.WIDE R4, R7, 0x4, R4 ;  /* 0x0000000407047825 */ /* 0x001fca00078e0204 */
[----:B--2---:R-:W-:Y:S01]  /*0130*/  STG.E desc[UR4][R4.64], R3 ;  /* 0x0000000304007986 */ /* 0x004fe2000c101904 */
[----:B------:R-:W-:Y:S05]  /*0140*/  EXIT ;  /* 0x000000000000794d */ /* 0x000fea0003800000 */
.L_x_4:
        /* <DEDUP_REMOVED lines=11> */
.L_x_9:


//--------------------- .nv.shared._Z18transposeOptimizedPfS_ii --------------------------
	.section	.nv.shared._Z18transposeOptimizedPfS_ii,"aw",@nobits
	.sectionflags	@""
	.align	4
.nv.shared._Z18transposeOptimizedPfS_ii:
	.zero		5248


//--------------------- .nv.shared.reserved.0     --------------------------
	.section	.nv.shared.reserved.0,"aw",@nobits
	.weak		__nv_reservedSMEM_offset_0_alias
	.size		__nv_reservedSMEM_offset_0_alias, 0, 64
	.other		__nv_reservedSMEM_offset_0_alias,@"STO_CUDA_RESERVED_SHARED STV_DEFAULT"
__nv_reservedSMEM_offset_0_alias:
	.zero		0
	.zero		64


//--------------------- .nv.shared._Z24demonstrateBankConflictsPf --------------------------
	.section	.nv.shared._Z24demonstrateBankConflictsPf,"aw",@nobits
	.sectionflags	@""
	.align	4
.nv.shared._Z24demonstrateBankConflictsPf:
	.zero		9344


//--------------------- .nv.shared._Z15transposeSharedPfS_ii --------------------------
	.section	.nv.shared._Z15transposeSharedPfS_ii,"aw",@nobits
	.sectionflags	@""
	.align	4
.nv.shared._Z15transposeSharedPfS_ii:
	.zero		5248


//--------------------- .nv.constant0._Z18transposeOptimizedPfS_ii --------------------------
	.section	.nv.constant0._Z18transposeOptimizedPfS_ii,"a",@progbits
	.sectionflags	@""
	.align	4
.nv.constant0._Z18transposeOptimizedPfS_ii:
	.zero		920


//--------------------- .nv.constant0._Z24demonstrateBankConflictsPf --------------------------
	.section	.nv.constant0._Z24demonstrateBankConflictsPf,"a",@progbits
	.sectionflags	@""
	.align	4
.nv.constant0._Z24demonstrateBankConflictsPf:
	.zero		904


//--------------------- .nv.constant0._Z15transposeSharedPfS_ii --------------------------
	.section	.nv.constant0._Z15transposeSharedPfS_ii,"a",@progbits
	.sectionflags	@""
	.align	4
.nv.constant0._Z15transposeSharedPfS_ii:
	.zero		920


//--------------------- .nv.constant0._Z18transposeCoalescedPfS_ii --------------------------
	.section	.nv.constant0._Z18transposeCoalescedPfS_ii,"a",@progbits
	.sectionflags	@""
	.align	4
.nv.constant0._Z18transposeCoalescedPfS_ii:
	.zero		920


//--------------------- .nv.constant0._Z14transposeNaivePfS_ii --------------------------
	.section	.nv.constant0._Z14transposeNaivePfS_ii,"a",@progbits
	.sectionflags	@""
	.align	4
.nv.constant0._Z14transposeNaivePfS_ii:
	.zero		920


//--------------------- SYMBOLS --------------------------

	.type		.nv.reservedSmem.offset0,@object
	.size		.nv.reservedSmem.offset0,0x4
	.type		.nv.reservedSmem.cap,@object
	.size		.nv.reservedSmem.cap,0x4
